//
// Generated by NVIDIA NVVM Compiler
//
// Compiler Build ID: CL-36424714
// Cuda compilation tools, release 13.0, V13.0.88
// Based on NVVM 20.0.0
//

.version 9.0
.target sm_100
.address_size 64

	// .globl	_Z3GMMPfS_S_iiii
.extern .shared .align 16 .b8 sharedMem[];

.visible .entry _Z3GMMPfS_S_iiii(
	.param .u64 .ptr .align 1 _Z3GMMPfS_S_iiii_param_0,
	.param .u64 .ptr .align 1 _Z3GMMPfS_S_iiii_param_1,
	.param .u64 .ptr .align 1 _Z3GMMPfS_S_iiii_param_2,
	.param .u32 _Z3GMMPfS_S_iiii_param_3,
	.param .u32 _Z3GMMPfS_S_iiii_param_4,
	.param .u32 _Z3GMMPfS_S_iiii_param_5,
	.param .u32 _Z3GMMPfS_S_iiii_param_6
)
{
	.reg .pred 	%p<20>;
	.reg .b32 	%r<112>;
	.reg .b32 	%f<79>;
	.reg .b64 	%rd<16>;

	ld.param.u32 	%r36, [_Z3GMMPfS_S_iiii_param_3];
	ld.param.u32 	%r37, [_Z3GMMPfS_S_iiii_param_4];
	ld.param.u32 	%r38, [_Z3GMMPfS_S_iiii_param_5];
	ld.param.u32 	%r39, [_Z3GMMPfS_S_iiii_param_6];
	mov.u32 	%r1, %tid.x;
	mov.u32 	%r2, %tid.y;
	mov.u32 	%r40, %ctaid.z;
	mul.lo.s32 	%r41, %r37, %r40;
	mul.lo.s32 	%r3, %r41, %r38;
	mov.u32 	%r42, %ntid.x;
	mov.u32 	%r43, %ctaid.x;
	mul.lo.s32 	%r4, %r42, %r43;
	add.s32 	%r5, %r4, %r1;
	mov.u32 	%r44, %ntid.y;
	mov.u32 	%r45, %ctaid.y;
	mad.lo.s32 	%r6, %r44, %r45, %r2;
	add.s32 	%r46, %r36, %r39;
	add.s32 	%r47, %r46, -1;
	div.s32 	%r7, %r47, %r36;
	setp.lt.s32 	%p1, %r7, 1;
	mov.f32 	%f77, 0f00000000;
	@%p1 bra 	$L__BB0_19;
	mul.lo.s32 	%r49, %r36, %r36;
	shl.b32 	%r50, %r49, 2;
	mov.u32 	%r51, sharedMem;
	add.s32 	%r8, %r51, %r50;
	mul.lo.s32 	%r9, %r36, %r2;
	add.s32 	%r52, %r3, %r1;
	mad.lo.s32 	%r10, %r39, %r6, %r52;
	add.s32 	%r11, %r52, %r4;
	and.b32  	%r12, %r36, 7;
	and.b32  	%r13, %r36, 3;
	and.b32  	%r14, %r36, 2147483640;
	and.b32  	%r15, %r36, 1;
	neg.s32 	%r16, %r14;
	shl.b32 	%r53, %r1, 2;
	add.s32 	%r54, %r50, %r53;
	add.s32 	%r17, %r51, %r54;
	shl.b32 	%r18, %r36, 5;
	shl.b32 	%r19, %r36, 2;
	mov.f32 	%f77, 0f00000000;
	mov.b32 	%r105, 0;
$L__BB0_2:
	setp.ge.s32 	%p2, %r6, %r37;
	mul.lo.s32 	%r21, %r105, %r36;
	add.s32 	%r55, %r21, %r1;
	setp.ge.s32 	%p3, %r55, %r38;
	mov.f32 	%f68, 0f00000000;
	or.pred  	%p4, %p2, %p3;
	@%p4 bra 	$L__BB0_4;
	ld.param.u64 	%rd13, [_Z3GMMPfS_S_iiii_param_0];
	add.s32 	%r57, %r10, %r21;
	cvta.to.global.u64 	%rd4, %rd13;
	mul.wide.s32 	%rd5, %r57, 4;
	add.s64 	%rd6, %rd4, %rd5;
	ld.global.f32 	%f68, [%rd6];
$L__BB0_4:
	setp.ge.s32 	%p5, %r5, %r38;
	add.s32 	%r58, %r9, %r1;
	shl.b32 	%r59, %r58, 2;
	add.s32 	%r61, %r51, %r59;
	st.shared.f32 	[%r61], %f68;
	bar.sync 	0;
	add.s32 	%r22, %r21, %r2;
	setp.ge.s32 	%p6, %r22, %r39;
	mov.f32 	%f69, 0f00000000;
	or.pred  	%p7, %p5, %p6;
	@%p7 bra 	$L__BB0_6;
	ld.param.u64 	%rd14, [_Z3GMMPfS_S_iiii_param_1];
	mad.lo.s32 	%r62, %r22, %r38, %r11;
	cvta.to.global.u64 	%rd7, %rd14;
	mul.wide.s32 	%rd8, %r62, 4;
	add.s64 	%rd9, %rd7, %rd8;
	ld.global.f32 	%f69, [%rd9];
$L__BB0_6:
	setp.lt.s32 	%p8, %r36, 1;
	add.s32 	%r65, %r8, %r59;
	st.shared.f32 	[%r65], %f69;
	bar.sync 	0;
	@%p8 bra 	$L__BB0_18;
	setp.lt.u32 	%p9, %r36, 8;
	mov.b32 	%r110, 0;
	@%p9 bra 	$L__BB0_10;
	shl.b32 	%r67, %r9, 2;
	add.s32 	%r69, %r67, %r51;
	add.s32 	%r106, %r69, 16;
	mov.u32 	%r107, %r17;
	mov.u32 	%r108, %r16;
$L__BB0_9:
	.pragma "nounroll";
	ld.shared.f32 	%f24, [%r106+-16];
	ld.shared.f32 	%f25, [%r107];
	fma.rn.f32 	%f26, %f24, %f25, %f77;
	ld.shared.f32 	%f27, [%r106+-12];
	add.s32 	%r70, %r107, %r19;
	ld.shared.f32 	%f28, [%r70];
	fma.rn.f32 	%f29, %f27, %f28, %f26;
	ld.shared.f32 	%f30, [%r106+-8];
	add.s32 	%r71, %r70, %r19;
	ld.shared.f32 	%f31, [%r71];
	fma.rn.f32 	%f32, %f30, %f31, %f29;
	ld.shared.f32 	%f33, [%r106+-4];
	add.s32 	%r72, %r71, %r19;
	ld.shared.f32 	%f34, [%r72];
	fma.rn.f32 	%f35, %f33, %f34, %f32;
	ld.shared.f32 	%f36, [%r106];
	add.s32 	%r73, %r72, %r19;
	ld.shared.f32 	%f37, [%r73];
	fma.rn.f32 	%f38, %f36, %f37, %f35;
	ld.shared.f32 	%f39, [%r106+4];
	add.s32 	%r74, %r73, %r19;
	ld.shared.f32 	%f40, [%r74];
	fma.rn.f32 	%f41, %f39, %f40, %f38;
	ld.shared.f32 	%f42, [%r106+8];
	add.s32 	%r75, %r74, %r19;
	ld.shared.f32 	%f43, [%r75];
	fma.rn.f32 	%f44, %f42, %f43, %f41;
	ld.shared.f32 	%f45, [%r106+12];
	add.s32 	%r76, %r75, %r19;
	ld.shared.f32 	%f46, [%r76];
	fma.rn.f32 	%f77, %f45, %f46, %f44;
	add.s32 	%r108, %r108, 8;
	add.s32 	%r107, %r107, %r18;
	add.s32 	%r106, %r106, 32;
	setp.ne.s32 	%p10, %r108, 0;
	mov.u32 	%r110, %r14;
	@%p10 bra 	$L__BB0_9;
$L__BB0_10:
	setp.eq.s32 	%p11, %r12, 0;
	@%p11 bra 	$L__BB0_18;
	add.s32 	%r77, %r12, -1;
	setp.lt.u32 	%p12, %r77, 3;
	@%p12 bra 	$L__BB0_13;
	add.s32 	%r78, %r110, %r9;
	shl.b32 	%r79, %r78, 2;
	add.s32 	%r81, %r51, %r79;
	ld.shared.f32 	%f48, [%r81];
	mad.lo.s32 	%r82, %r110, %r36, %r1;
	shl.b32 	%r83, %r82, 2;
	add.s32 	%r84, %r8, %r83;
	ld.shared.f32 	%f49, [%r84];
	fma.rn.f32 	%f50, %f48, %f49, %f77;
	ld.shared.f32 	%f51, [%r81+4];
	add.s32 	%r85, %r84, %r19;
	ld.shared.f32 	%f52, [%r85];
	fma.rn.f32 	%f53, %f51, %f52, %f50;
	ld.shared.f32 	%f54, [%r81+8];
	add.s32 	%r86, %r85, %r19;
	ld.shared.f32 	%f55, [%r86];
	fma.rn.f32 	%f56, %f54, %f55, %f53;
	ld.shared.f32 	%f57, [%r81+12];
	add.s32 	%r87, %r86, %r19;
	ld.shared.f32 	%f58, [%r87];
	fma.rn.f32 	%f77, %f57, %f58, %f56;
	add.s32 	%r110, %r110, 4;
$L__BB0_13:
	setp.eq.s32 	%p13, %r13, 0;
	@%p13 bra 	$L__BB0_18;
	setp.eq.s32 	%p14, %r13, 1;
	@%p14 bra 	$L__BB0_16;
	add.s32 	%r88, %r110, %r9;
	shl.b32 	%r89, %r88, 2;
	add.s32 	%r91, %r51, %r89;
	ld.shared.f32 	%f60, [%r91];
	mad.lo.s32 	%r92, %r110, %r36, %r1;
	shl.b32 	%r93, %r92, 2;
	add.s32 	%r94, %r8, %r93;
	ld.shared.f32 	%f61, [%r94];
	fma.rn.f32 	%f62, %f60, %f61, %f77;
	ld.shared.f32 	%f63, [%r91+4];
	add.s32 	%r95, %r94, %r19;
	ld.shared.f32 	%f64, [%r95];
	fma.rn.f32 	%f77, %f63, %f64, %f62;
	add.s32 	%r110, %r110, 2;
$L__BB0_16:
	setp.eq.s32 	%p15, %r15, 0;
	@%p15 bra 	$L__BB0_18;
	add.s32 	%r96, %r110, %r9;
	shl.b32 	%r97, %r96, 2;
	add.s32 	%r99, %r51, %r97;
	ld.shared.f32 	%f65, [%r99];
	mad.lo.s32 	%r100, %r110, %r36, %r1;
	shl.b32 	%r101, %r100, 2;
	add.s32 	%r102, %r8, %r101;
	ld.shared.f32 	%f66, [%r102];
	fma.rn.f32 	%f77, %f65, %f66, %f77;
$L__BB0_18:
	bar.sync 	0;
	add.s32 	%r105, %r105, 1;
	setp.ne.s32 	%p16, %r105, %r7;
	@%p16 bra 	$L__BB0_2;
$L__BB0_19:
	setp.ge.s32 	%p17, %r6, %r37;
	setp.ge.s32 	%p18, %r5, %r38;
	or.pred  	%p19, %p17, %p18;
	@%p19 bra 	$L__BB0_21;
	ld.param.u64 	%rd15, [_Z3GMMPfS_S_iiii_param_2];
	add.s32 	%r103, %r3, %r5;
	mad.lo.s32 	%r104, %r38, %r6, %r103;
	cvta.to.global.u64 	%rd10, %rd15;
	mul.wide.s32 	%rd11, %r104, 4;
	add.s64 	%rd12, %rd10, %rd11;
	st.global.f32 	[%rd12], %f77;
$L__BB0_21:
	ret;

}


// ===== COMPILED SASS (sm_100) =====

	.target	sm_100

	.elftype	@"ET_EXEC"


//--------------------- .note.nv.tkinfo           --------------------------
	.section	.note.nv.tkinfo,"",@"SHT_NOTE"
	.sectionflags	@"SHF_NOTE_NV_TKINFO"
	.tkinfo
        /*0018*/ 	.word	0x00000002
        /*0030*/ 	.string	""
        /*0030*/ 	.string	"ptxas"
        /*0030*/ 	.string	"Cuda compilation tools, release 13.0, V13.0.88"
        /*0030*/ 	.string	"Build cuda_13.0.r13.0/compiler.36424714_0"
        /*0030*/ 	.string	"-arch sm_100 -m 64 "



//--------------------- .note.nv.cuinfo           --------------------------
	.section	.note.nv.cuinfo,"",@"SHT_NOTE"
	.sectionflags	@"SHF_NOTE_NV_CUINFO"
        /*0018*/ 	.short	0x0002
        /*001a*/ 	.short	0x0064
        /*001c*/ 	.short	0x0082
	.zero		2


//--------------------- .nv.info                  --------------------------
	.section	.nv.info,"",@"SHT_CUDA_INFO"
	.align	4


	//----- nvinfo : EIATTR_REGCOUNT
	.align		4
        /*0000*/ 	.byte	0x04, 0x2f
        /*0002*/ 	.short	(.L_1 - .L_0)
	.align		4
.L_0:
        /*0004*/ 	.word	index@(_Z3GMMPfS_S_iiii)
        /*0008*/ 	.word	0x00000020


	//----- nvinfo : EIATTR_FRAME_SIZE
	.align		4
.L_1:
        /*000c*/ 	.byte	0x04, 0x11
        /*000e*/ 	.short	(.L_3 - .L_2)
	.align		4
.L_2:
        /*0010*/ 	.word	index@(_Z3GMMPfS_S_iiii)
        /*0014*/ 	.word	0x00000000


	//----- nvinfo : EIATTR_MIN_STACK_SIZE
	.align		4
.L_3:
        /*0018*/ 	.byte	0x04, 0x12
        /*001a*/ 	.short	(.L_5 - .L_4)
	.align		4
.L_4:
        /*001c*/ 	.word	index@(_Z3GMMPfS_S_iiii)
        /*0020*/ 	.word	0x00000000
.L_5:


//--------------------- .nv.compat                --------------------------
	.section	.nv.compat,"",@"SHT_CUDA_COMPAT_INFO"
	.align	4
        /*0000*/ 	.byte	0x02, 0x09, 0x00, 0x00, 0x02, 0x02, 0x01, 0x00, 0x02, 0x05, 0x05, 0x00, 0x03, 0x07, 0x01, 0x01
        /*0010*/ 	.byte	0x02, 0x03, 0x00, 0x00, 0x02, 0x06, 0x01, 0x00, 0x04, 0x0b, 0x08, 0x00, 0x09, 0x00, 0x00, 0x00
        /*0020*/ 	.byte	0x00, 0x00, 0x00, 0x00


//--------------------- .nv.info._Z3GMMPfS_S_iiii --------------------------
	.section	.nv.info._Z3GMMPfS_S_iiii,"",@"SHT_CUDA_INFO"
	.sectionflags	@""
	.align	4


	//----- nvinfo : EIATTR_CUDA_API_VERSION
	.align		4
        /*0000*/ 	.byte	0x04, 0x37
        /*0002*/ 	.short	(.L_7 - .L_6)
.L_6:
        /*0004*/ 	.word	0x00000082


	//----- nvinfo : EIATTR_KPARAM_INFO
	.align		4
.L_7:
        /*0008*/ 	.byte	0x04, 0x17
        /*000a*/ 	.short	(.L_9 - .L_8)
.L_8:
        /*000c*/ 	.word	0x00000000
        /*0010*/ 	.short	0x0006
        /*0012*/ 	.short	0x0024
        /*0014*/ 	.byte	0x00, 0xf0, 0x11, 0x00


	//----- nvinfo : EIATTR_KPARAM_INFO
	.align		4
.L_9:
        /*0018*/ 	.byte	0x04, 0x17
        /*001a*/ 	.short	(.L_11 - .L_10)
.L_10:
        /*001c*/ 	.word	0x00000000
        /*0020*/ 	.short	0x0005
        /*0022*/ 	.short	0x0020
        /*0024*/ 	.byte	0x00, 0xf0, 0x11, 0x00


	//----- nvinfo : EIATTR_KPARAM_INFO
	.align		4
.L_11:
        /*0028*/ 	.byte	0x04, 0x17
        /*002a*/ 	.short	(.L_13 - .L_12)
.L_12:
        /*002c*/ 	.word	0x00000000
        /*0030*/ 	.short	0x0004
        /*0032*/ 	.short	0x001c
        /*0034*/ 	.byte	0x00, 0xf0, 0x11, 0x00


	//----- nvinfo : EIATTR_KPARAM_INFO
	.align		4
.L_13:
        /*0038*/ 	.byte	0x04, 0x17
        /*003a*/ 	.short	(.L_15 - .L_14)
.L_14:
        /*003c*/ 	.word	0x00000000
        /*0040*/ 	.short	0x0003
        /*0042*/ 	.short	0x0018
        /*0044*/ 	.byte	0x00, 0xf0, 0x11, 0x00


	//----- nvinfo : EIATTR_KPARAM_INFO
	.align		4
.L_15:
        /*0048*/ 	.byte	0x04, 0x17
        /*004a*/ 	.short	(.L_17 - .L_16)
.L_16:
        /*004c*/ 	.word	0x00000000
        /*0050*/ 	.short	0x0002
        /*0052*/ 	.short	0x0010
        /*0054*/ 	.byte	0x00, 0xf5, 0x21, 0x00


	//----- nvinfo : EIATTR_KPARAM_INFO
	.align		4
.L_17:
        /*0058*/ 	.byte	0x04, 0x17
        /*005a*/ 	.short	(.L_19 - .L_18)
.L_18:
        /*005c*/ 	.word	0x00000000
        /*0060*/ 	.short	0x0001
        /*0062*/ 	.short	0x0008
        /*0064*/ 	.byte	0x00, 0xf5, 0x21, 0x00


	//----- nvinfo : EIATTR_KPARAM_INFO
	.align		4
.L_19:
        /*0068*/ 	.byte	0x04, 0x17
        /*006a*/ 	.short	(.L_21 - .L_20)
.L_20:
        /*006c*/ 	.word	0x00000000
        /*0070*/ 	.short	0x0000
        /*0072*/ 	.short	0x0000
        /*0074*/ 	.byte	0x00, 0xf5, 0x21, 0x00


	//----- nvinfo : EIATTR_SPARSE_MMA_MASK
	.align		4
.L_21:
        /*0078*/ 	.byte	0x03, 0x50
        /*007a*/ 	.short	0x0000


	//----- nvinfo : EIATTR_MAXREG_COUNT
	.align		4
        /*007c*/ 	.byte	0x03, 0x1b
        /*007e*/ 	.short	0x00ff


	//----- nvinfo : EIATTR_NUM_BARRIERS
	.align		4
        /*0080*/ 	.byte	0x02, 0x4c
        /*0082*/ 	.byte	0x01
	.zero		1


	//----- nvinfo : EIATTR_MERCURY_ISA_VERSION
	.align		4
        /*0084*/ 	.byte	0x03, 0x5f
        /*0086*/ 	.short	0x0101


	//----- nvinfo : EIATTR_VRC_CTA_INIT_COUNT
	.align		4
        /*0088*/ 	.byte	0x02, 0x4a
	.zero		1
	.zero		1


	//----- nvinfo : EIATTR_EXIT_INSTR_OFFSETS
	.align		4
        /*008c*/ 	.byte	0x04, 0x1c
        /*008e*/ 	.short	(.L_23 - .L_22)


	//   ....[0]....
.L_22:
        /*0090*/ 	.word	0x00000be0


	//   ....[1]....
        /*0094*/ 	.word	0x00000c40


	//----- nvinfo : EIATTR_CBANK_PARAM_SIZE
	.align		4
.L_23:
        /*0098*/ 	.byte	0x03, 0x19
        /*009a*/ 	.short	0x0028


	//----- nvinfo : EIATTR_PARAM_CBANK
	.align		4
        /*009c*/ 	.byte	0x04, 0x0a
        /*009e*/ 	.short	(.L_25 - .L_24)
	.align		4
.L_24:
        /*00a0*/ 	.word	index@(.nv.constant0._Z3GMMPfS_S_iiii)
        /*00a4*/ 	.short	0x0380
        /*00a6*/ 	.short	0x0028


	//----- nvinfo : EIATTR_SW_WAR
	.align		4
.L_25:
        /*00a8*/ 	.byte	0x04, 0x36
        /*00aa*/ 	.short	(.L_27 - .L_26)
.L_26:
        /*00ac*/ 	.word	0x00000008
.L_27:


//--------------------- .nv.callgraph             --------------------------
	.section	.nv.callgraph,"",@"SHT_CUDA_CALLGRAPH"
	.align	4
	.sectionentsize	8
	.align		4
        /*0000*/ 	.word	0x00000000
	.align		4
        /*0004*/ 	.word	0xffffffff
	.align		4
        /*0008*/ 	.word	0x00000000
	.align		4
        /*000c*/ 	.word	0xfffffffe
	.align		4
        /*0010*/ 	.word	0x00000000
	.align		4
        /*0014*/ 	.word	0xfffffffd
	.align		4
        /*0018*/ 	.word	0x00000000
	.align		4
        /*001c*/ 	.word	0xfffffffc


//--------------------- .text._Z3GMMPfS_S_iiii    --------------------------
	.section	.text._Z3GMMPfS_S_iiii,"ax",@progbits
	.align	128
        .global         _Z3GMMPfS_S_iiii
        .type           _Z3GMMPfS_S_iiii,@function
        .size           _Z3GMMPfS_S_iiii,(.L_x_8 - _Z3GMMPfS_S_iiii)
        .other          _Z3GMMPfS_S_iiii,@"STO_CUDA_ENTRY STV_DEFAULT"
_Z3GMMPfS_S_iiii:
.text._Z3GMMPfS_S_iiii:
[----:B------:R-:W-:Y:S08]  /*0000*/  LDC R1, c[0x0][0x37c] ;  /* 0x0000df00ff017b82 */ /* 0x000ff00000000800 */
[----:B------:R-:W0:Y:S01]  /*0010*/  LDC.64 R2, c[0x0][0x398] ;  /* 0x0000e600ff027b82 */ /* 0x000e220000000a00 */
[----:B------:R-:W1:Y:S01]  /*0020*/  S2R R12, SR_CTAID.Y ;  /* 0x00000000000c7919 */ /* 0x000e620000002600 */
[----:B------:R-:W2:Y:S01]  /*0030*/  LDCU UR4, c[0x0][0x360] ;  /* 0x00006c00ff0477ac */ /* 0x000ea20008000800 */
[----:B------:R-:W-:Y:S01]  /*0040*/  MOV R14, RZ ;  /* 0x000000ff000e7202 */ /* 0x000fe20000000f00 */
[----:B------:R-:W1:Y:S04]  /*0050*/  LDCU UR7, c[0x0][0x364] ;  /* 0x00006c80ff0777ac */ /* 0x000e680008000800 */
[----:B------:R-:W3:Y:S01]  /*0060*/  LDC R17, c[0x0][0x3a4] ;  /* 0x0000e900ff117b82 */ /* 0x000ee20000000800 */
[----:B------:R-:W4:Y:S07]  /*0070*/  LDCU.64 UR8, c[0x0][0x358] ;  /* 0x00006b00ff0877ac */ /* 0x000f2e0008000a00 */
[----:B------:R-:W2:Y:S01]  /*0080*/  S2UR UR5, SR_CTAID.X ;  /* 0x00000000000579c3 */ /* 0x000ea20000002500 */
[----:B0-----:R-:W-:-:S07]  /*0090*/  IABS R9, R2 ;  /* 0x0000000200097213 */ /* 0x001fce0000000000 */
[----:B------:R-:W0:Y:S01]  /*00a0*/  S2UR UR6, SR_CTAID.Z ;  /* 0x00000000000679c3 */ /* 0x000e220000002700 */
[----:B------:R-:W5:Y:S01]  /*00b0*/  I2F.RP R0, R9 ;  /* 0x0000000900007306 */ /* 0x000f620000209400 */
[----:B---3--:R-:W-:Y:S01]  /*00c0*/  IADD3 R7, PT, PT, R2, -0x1, R17 ;  /* 0xffffffff02077810 */ /* 0x008fe20007ffe011 */
[----:B--2---:R-:W-:-:S06]  /*00d0*/  UIMAD UR4, UR4, UR5, URZ ;  /* 0x00000005040472a4 */ /* 0x004fcc000f8e02ff */
[----:B-----5:R-:W2:Y:S01]  /*00e0*/  MUFU.RCP R0, R0 ;  /* 0x0000000000007308 */ /* 0x020ea20000001000 */
[----:B0-----:R-:W-:Y:S01]  /*00f0*/  IMAD R10, R3, UR6, RZ ;  /* 0x00000006030a7c24 */ /* 0x001fe2000f8e02ff */
[----:B--2---:R-:W-:-:S06]  /*0100*/  IADD3 R4, PT, PT, R0, 0xffffffe, RZ ;  /* 0x0ffffffe00047810 */ /* 0x004fcc0007ffe0ff */
[----:B------:R0:W2:Y:S02]  /*0110*/  F2I.FTZ.U32.TRUNC.NTZ R5, R4 ;  /* 0x0000000400057305 */ /* 0x0000a4000021f000 */
[----:B0-----:R-:W-:Y:S02]  /*0120*/  HFMA2 R4, -RZ, RZ, 0, 0 ;  /* 0x00000000ff047431 */ /* 0x001fe400000001ff */
[----:B--2---:R-:W-:-:S04]  /*0130*/  IMAD.MOV R6, RZ, RZ, -R5 ;  /* 0x000000ffff067224 */ /* 0x004fc800078e0a05 */
[----:B------:R-:W-:Y:S01]  /*0140*/  IMAD R11, R6, R9, RZ ;  /* 0x00000009060b7224 */ /* 0x000fe200078e02ff */
[----:B------:R-:W-:Y:S02]  /*0150*/  IABS R6, R7 ;  /* 0x0000000700067213 */ /* 0x000fe40000000000 */
[----:B------:R-:W-:Y:S01]  /*0160*/  LOP3.LUT R7, R7, R2, RZ, 0x3c, !PT ;  /* 0x0000000207077212 */ /* 0x000fe200078e3cff */
[----:B------:R-:W-:Y:S02]  /*0170*/  IMAD.HI.U32 R5, R5, R11, R4 ;  /* 0x0000000b05057227 */ /* 0x000fe400078e0004 */
[----:B------:R-:W1:Y:S01]  /*0180*/  S2R R11, SR_TID.Y ;  /* 0x00000000000b7919 */ /* 0x000e620000002200 */
[----:B------:R-:W-:-:S03]  /*0190*/  ISETP.GE.AND P1, PT, R7, RZ, PT ;  /* 0x000000ff0700720c */ /* 0x000fc60003f26270 */
[----:B------:R-:W-:-:S04]  /*01a0*/  IMAD.HI.U32 R0, R5, R6, RZ ;  /* 0x0000000605007227 */ /* 0x000fc800078e00ff */
[----:B------:R-:W-:-:S04]  /*01b0*/  IMAD.MOV R5, RZ, RZ, -R0 ;  /* 0x000000ffff057224 */ /* 0x000fc800078e0a00 */
[----:B------:R-:W-:-:S05]  /*01c0*/  IMAD R4, R9, R5, R6 ;  /* 0x0000000509047224 */ /* 0x000fca00078e0206 */
[----:B------:R-:W-:-:S13]  /*01d0*/  ISETP.GT.U32.AND P2, PT, R9, R4, PT ;  /* 0x000000040900720c */ /* 0x000fda0003f44070 */
[-C--:B------:R-:W-:Y:S01]  /*01e0*/  @!P2 IADD3 R4, PT, PT, R4, -R9.reuse, RZ ;  /* 0x800000090404a210 */ /* 0x080fe20007ffe0ff */
[----:B------:R-:W-:Y:S01]  /*01f0*/  @!P2 VIADD R0, R0, 0x1 ;  /* 0x000000010000a836 */ /* 0x000fe20000000000 */
[----:B------:R-:W-:Y:S01]  /*0200*/  ISETP.NE.AND P2, PT, R2, RZ, PT ;  /* 0x000000ff0200720c */ /* 0x000fe20003f45270 */
[----:B-1----:R-:W-:Y:S01]  /*0210*/  IMAD R12, R12, UR7, R11 ;  /* 0x000000070c0c7c24 */ /* 0x002fe2000f8e020b */
[----:B------:R-:W-:Y:S02]  /*0220*/  ISETP.GE.U32.AND P0, PT, R4, R9, PT ;  /* 0x000000090400720c */ /* 0x000fe40003f06070 */
[----:B------:R-:W0:Y:S11]  /*0230*/  S2R R9, SR_TID.X ;  /* 0x0000000000097919 */ /* 0x000e360000002100 */
[----:B------:R-:W-:-:S05]  /*0240*/  @P0 IADD3 R0, PT, PT, R0, 0x1, RZ ;  /* 0x0000000100000810 */ /* 0x000fca0007ffe0ff */
[----:B------:R-:W-:Y:S01]  /*0250*/  @!P1 IMAD.MOV R0, RZ, RZ, -R0 ;  /* 0x000000ffff009224 */ /* 0x000fe200078e0a00 */
[----:B------:R-:W-:-:S04]  /*0260*/  @!P2 LOP3.LUT R0, RZ, R2, RZ, 0x33, !PT ;  /* 0x00000002ff00a212 */ /* 0x000fc800078e33ff */
[----:B------:R-:W-:Y:S01]  /*0270*/  ISETP.GE.AND P0, PT, R0, 0x1, PT ;  /* 0x000000010000780c */ /* 0x000fe20003f06270 */
[----:B0-----:R-:W-:-:S12]  /*0280*/  VIADD R13, R9, UR4 ;  /* 0x00000004090d7c36 */ /* 0x001fd80008000000 */
[----:B----4-:R-:W-:Y:S05]  /*0290*/  @!P0 BRA `(.L_x_0) ;  /* 0x0000000800448947 */ /* 0x010fea0003800000 */
[----:B------:R-:W0:Y:S01]  /*02a0*/  S2UR UR6, SR_CgaCtaId ;  /* 0x00000000000679c3 */ /* 0x000e220000008800 */
[----:B------:R-:W1:Y:S01]  /*02b0*/  LDCU UR7, c[0x0][0x3a0] ;  /* 0x00007400ff0777ac */ /* 0x000e620008000800 */
[CC--:B------:R-:W-:Y:S01]  /*02c0*/  IMAD R3, R2.reuse, R2.reuse, RZ ;  /* 0x0000000202037224 */ /* 0x0c0fe200078e02ff */
[C---:B------:R-:W-:Y:S01]  /*02d0*/  LOP3.LUT R20, R2.reuse, 0x7ffffff8, RZ, 0xc0, !PT ;  /* 0x7ffffff802147812 */ /* 0x040fe200078ec0ff */
[----:B------:R-:W-:Y:S01]  /*02e0*/  IMAD R8, R11, R2, RZ ;  /* 0x000000020b087224 */ /* 0x000fe200078e02ff */
[----:B------:R-:W-:Y:S01]  /*02f0*/  UMOV UR5, 0x400 ;  /* 0x0000040000057882 */ /* 0x000fe20000000000 */
[C---:B------:R-:W-:Y:S01]  /*0300*/  LOP3.LUT R23, R2.reuse, 0x7, RZ, 0xc0, !PT ;  /* 0x0000000702177812 */ /* 0x040fe200078ec0ff */
[----:B------:R-:W-:Y:S01]  /*0310*/  IMAD.MOV.U32 R14, RZ, RZ, RZ ;  /* 0x000000ffff0e7224 */ /* 0x000fe200078e00ff */
[----:B------:R-:W-:Y:S02]  /*0320*/  SHF.L.U32 R18, R3, 0x2, RZ ;  /* 0x0000000203127819 */ /* 0x000fe400000006ff */
[----:B------:R-:W-:-:S02]  /*0330*/  LOP3.LUT R22, R2, 0x3, RZ, 0xc0, !PT ;  /* 0x0000000302167812 */ /* 0x000fc400078ec0ff */
[----:B------:R-:W-:Y:S01]  /*0340*/  IADD3 R19, PT, PT, -R20, RZ, RZ ;  /* 0x000000ff14137210 */ /* 0x000fe20007ffe1ff */
[----:B------:R-:W-:Y:S02]  /*0350*/  IMAD R15, R9, 0x4, R18 ;  /* 0x00000004090f7824 */ /* 0x000fe400078e0212 */
[----:B-1----:R-:W-:-:S04]  /*0360*/  IMAD R16, R10, UR7, R9 ;  /* 0x000000070a107c24 */ /* 0x002fc8000f8e0209 */
[----:B------:R-:W-:Y:S01]  /*0370*/  IMAD R17, R12, R17, R16 ;  /* 0x000000110c117224 */ /* 0x000fe200078e0210 */
[----:B0-----:R-:W-:Y:S01]  /*0380*/  ULEA UR5, UR6, UR5, 0x18 ;  /* 0x0000000506057291 */ /* 0x001fe2000f8ec0ff */
[----:B------:R-:W-:Y:S01]  /*0390*/  VIADD R16, R16, UR4 ;  /* 0x0000000410107c36 */ /* 0x000fe20008000000 */
[----:B------:R-:W-:-:S04]  /*03a0*/  UMOV UR4, URZ ;  /* 0x000000ff00047c82 */ /* 0x000fc80008000000 */
[----:B------:R-:W-:Y:S02]  /*03b0*/  IADD3 R18, PT, PT, R18, UR5, RZ ;  /* 0x0000000512127c10 */ /* 0x000fe4000fffe0ff */
[----:B------:R-:W-:-:S07]  /*03c0*/  IADD3 R15, PT, PT, R15, UR5, RZ ;  /* 0x000000050f0f7c10 */ /* 0x000fce000fffe0ff */
.L_x_6:
[----:B0-----:R-:W0:Y:S01]  /*03d0*/  LDC.64 R2, c[0x0][0x398] ;  /* 0x0000e600ff027b82 */ /* 0x001e220000000a00 */
[----:B------:R-:W1:Y:S01]  /*03e0*/  LDCU UR6, c[0x0][0x3a0] ;  /* 0x00007400ff0677ac */ /* 0x000e620008000800 */
[----:B------:R-:W-:Y:S01]  /*03f0*/  IMAD.MOV.U32 R21, RZ, RZ, RZ ;  /* 0x000000ffff157224 */ /* 0x000fe200078e00ff */
[----:B------:R-:W2:Y:S01]  /*0400*/  LDCU UR7, c[0x0][0x3a4] ;  /* 0x00007480ff0777ac */ /* 0x000ea20008000800 */
[----:B0-----:R-:W-:-:S05]  /*0410*/  IMAD R4, R2, UR4, R9 ;  /* 0x0000000402047c24 */ /* 0x001fca000f8e0209 */
[----:B-1----:R-:W-:-:S04]  /*0420*/  ISETP.GE.AND P0, PT, R4, UR6, PT ;  /* 0x0000000604007c0c */ /* 0x002fc8000bf06270 */
[----:B------:R-:W-:-:S13]  /*0430*/  ISETP.GE.OR P0, PT, R12, R3, P0 ;  /* 0x000000030c00720c */ /* 0x000fda0000706670 */
[----:B------:R-:W0:Y:S01]  /*0440*/  @!P0 LDC.64 R4, c[0x0][0x380] ;  /* 0x0000e000ff048b82 */ /* 0x000e220000000a00 */
[----:B------:R-:W-:-:S04]  /*0450*/  @!P0 IMAD R7, R2, UR4, R17 ;  /* 0x0000000402078c24 */ /* 0x000fc8000f8e0211 */
[----:B0-----:R-:W-:-:S05]  /*0460*/  @!P0 IMAD.WIDE R4, R7, 0x4, R4 ;  /* 0x0000000407048825 */ /* 0x001fca00078e0204 */
[----:B------:R-:W3:Y:S01]  /*0470*/  @!P0 LDG.E R21, desc[UR8][R4.64] ;  /* 0x0000000804158981 */ /* 0x000ee2000c1e1900 */
[----:B------:R-:W-:Y:S01]  /*0480*/  IMAD R27, R2, UR4, R11 ;  /* 0x00000004021b7c24 */ /* 0x000fe2000f8e020b */
[----:B------:R-:W-:Y:S01]  /*0490*/  IADD3 R25, PT, PT, R8, R9, RZ ;  /* 0x0000000908197210 */ /* 0x000fe20007ffe0ff */
[----:B------:R-:W-:-:S03]  /*04a0*/  IMAD.MOV.U32 R26, RZ, RZ, RZ ;  /* 0x000000ffff1a7224 */ /* 0x000fc600078e00ff */
[----:B--2---:R-:W-:Y:S02]  /*04b0*/  ISETP.GE.AND P0, PT, R27, UR7, PT ;  /* 0x000000071b007c0c */ /* 0x004fe4000bf06270 */
[----:B------:R-:W-:Y:S02]  /*04c0*/  LEA R24, R25, UR5, 0x2 ;  /* 0x0000000519187c11 */ /* 0x000fe4000f8e10ff */
[----:B------:R-:W-:-:S13]  /*04d0*/  ISETP.GE.OR P0, PT, R13, UR6, P0 ;  /* 0x000000060d007c0c */ /* 0x000fda0008706670 */
[----:B------:R-:W0:Y:S01]  /*04e0*/  @!P0 LDC.64 R6, c[0x0][0x388] ;  /* 0x0000e200ff068b82 */ /* 0x000e220000000a00 */
[----:B------:R-:W-:-:S04]  /*04f0*/  @!P0 IMAD R27, R27, UR6, R16 ;  /* 0x000000061b1b8c24 */ /* 0x000fc8000f8e0210 */
[----:B0-----:R-:W-:Y:S01]  /*0500*/  @!P0 IMAD.WIDE R6, R27, 0x4, R6 ;  /* 0x000000041b068825 */ /* 0x001fe200078e0206 */
[----:B---3--:R0:W-:Y:S02]  /*0510*/  STS [R24], R21 ;  /* 0x0000001518007388 */ /* 0x0081e40000000800 */
[----:B------:R-:W-:Y:S06]  /*0520*/  BAR.SYNC.DEFER_BLOCKING 0x0 ;  /* 0x0000000000007b1d */ /* 0x000fec0000010000 */
[----:B------:R-:W2:Y:S01]  /*0530*/  @!P0 LDG.E R26, desc[UR8][R6.64] ;  /* 0x00000008061a8981 */ /* 0x000ea2000c1e1900 */
[----:B------:R-:W-:Y:S01]  /*0540*/  ISETP.GE.AND P1, PT, R2, 0x1, PT ;  /* 0x000000010200780c */ /* 0x000fe20003f26270 */
[----:B------:R-:W-:Y:S01]  /*0550*/  UIADD3 UR4, UPT, UPT, UR4, 0x1, URZ ;  /* 0x0000000104047890 */ /* 0x000fe2000fffe0ff */
[----:B------:R-:W-:-:S05]  /*0560*/  LEA R25, R25, R18, 0x2 ;  /* 0x0000001219197211 */ /* 0x000fca00078e10ff */
[----:B------:R-:W-:Y:S01]  /*0570*/  ISETP.NE.AND P0, PT, R0, UR4, PT ;  /* 0x0000000400007c0c */ /* 0x000fe2000bf05270 */
[----:B--2---:R0:W-:Y:S01]  /*0580*/  STS [R25], R26 ;  /* 0x0000001a19007388 */ /* 0x0041e20000000800 */
[----:B------:R-:W-:Y:S06]  /*0590*/  BAR.SYNC.DEFER_BLOCKING 0x0 ;  /* 0x0000000000007b1d */ /* 0x000fec0000010000 */
[----:B------:R-:W-:Y:S05]  /*05a0*/  @!P1 BRA `(.L_x_1) ;  /* 0x0000000400789947 */ /* 0x000fea0003800000 */
[----:B------:R-:W-:Y:S01]  /*05b0*/  ISETP.GE.U32.AND P1, PT, R2, 0x8, PT ;  /* 0x000000080200780c */ /* 0x000fe20003f26070 */
[----:B------:R-:W-:-:S12]  /*05c0*/  IMAD.MOV.U32 R5, RZ, RZ, RZ ;  /* 0x000000ffff057224 */ /* 0x000fd800078e00ff */
[----:B------:R-:W-:Y:S05]  /*05d0*/  @!P1 BRA `(.L_x_2) ;  /* 0x0000000000a49947 */ /* 0x000fea0003800000 */
[----:B------:R-:W-:Y:S01]  /*05e0*/  LEA R6, R8, UR5, 0x2 ;  /* 0x0000000508067c11 */ /* 0x000fe2000f8e10ff */
[----:B------:R-:W-:Y:S01]  /*05f0*/  IMAD.MOV.U32 R4, RZ, RZ, R19 ;  /* 0x000000ffff047224 */ /* 0x000fe200078e0013 */
[----:B------:R-:W-:Y:S02]  /*0600*/  MOV R5, R15 ;  /* 0x0000000f00057202 */ /* 0x000fe40000000f00 */
[----:B------:R-:W-:-:S07]  /*0610*/  IADD3 R6, PT, PT, R6, 0x10, RZ ;  /* 0x0000001006067810 */ /* 0x000fce0007ffe0ff */
.L_x_3:
[----:B------:R-:W-:Y:S01]  /*0620*/  LDS R7, [R6+-0x10] ;  /* 0xfffff00006077984 */ /* 0x000fe20000000800 */
[--C-:B0-----:R-:W-:Y:S01]  /*0630*/  IMAD R25, R2, 0x4, R5.reuse ;  /* 0x0000000402197824 */ /* 0x101fe200078e0205 */
[----:B------:R-:W-:Y:S02]  /*0640*/  IADD3 R4, PT, PT, R4, 0x8, RZ ;  /* 0x0000000804047810 */ /* 0x000fe40007ffe0ff */
[----:B------:R0:W1:Y:S02]  /*0650*/  LDS R21, [R5] ;  /* 0x0000000005157984 */ /* 0x0000640000000800 */
[----:B------:R-:W-:Y:S02]  /*0660*/  ISETP.NE.AND P1, PT, R4, RZ, PT ;  /* 0x000000ff0400720c */ /* 0x000fe40003f25270 */
[----:B------:R-:W-:Y:S04]  /*0670*/  LDS R24, [R6+-0xc] ;  /* 0xfffff40006187984 */ /* 0x000fe80000000800 */
[----:B------:R-:W2:Y:S01]  /*0680*/  LDS R26, [R25] ;  /* 0x00000000191a7984 */ /* 0x000ea20000000800 */
[----:B0-----:R-:W-:-:S02]  /*0690*/  IMAD R5, R2, 0x20, R5 ;  /* 0x0000002002057824 */ /* 0x001fc400078e0205 */
[----:B-1----:R-:W-:Y:S01]  /*06a0*/  FFMA R7, R7, R21, R14 ;  /* 0x0000001507077223 */ /* 0x002fe2000000000e */
[C---:B------:R-:W-:Y:S01]  /*06b0*/  LEA R21, R2.reuse, R25, 0x2 ;  /* 0x0000001902157211 */ /* 0x040fe200078e10ff */
[----:B------:R-:W-:Y:S04]  /*06c0*/  LDS R14, [R6+-0x8] ;  /* 0xfffff800060e7984 */ /* 0x000fe80000000800 */
[----:B------:R-:W-:Y:S01]  /*06d0*/  IMAD R27, R2, 0x4, R21 ;  /* 0x00000004021b7824 */ /* 0x000fe200078e0215 */
[----:B------:R-:W-:Y:S01]  /*06e0*/  LDS R25, [R6] ;  /* 0x0000000006197984 */ /* 0x000fe20000000800 */
[----:B--2---:R-:W-:-:S03]  /*06f0*/  FFMA R7, R24, R26, R7 ;  /* 0x0000001a18077223 */ /* 0x004fc60000000007 */
[----:B------:R-:W0:Y:S01]  /*0700*/  LDS R21, [R21] ;  /* 0x0000000015157984 */ /* 0x000e220000000800 */
[----:B------:R-:W-:-:S03]  /*0710*/  LEA R29, R2, R27, 0x2 ;  /* 0x0000001b021d7211 */ /* 0x000fc600078e10ff */
[----:B------:R-:W-:Y:S02]  /*0720*/  LDS R24, [R6+-0x4] ;  /* 0xfffffc0006187984 */ /* 0x000fe40000000800 */
[----:B------:R-:W-:Y:S02]  /*0730*/  IMAD R28, R2, 0x4, R29 ;  /* 0x00000004021c7824 */ /* 0x000fe400078e021d */
[----:B------:R-:W1:Y:S04]  /*0740*/  LDS R26, [R27] ;  /* 0x000000001b1a7984 */ /* 0x000e680000000800 */
[----:B------:R-:W-:Y:S01]  /*0750*/  LDS R27, [R6+0x8] ;  /* 0x00000800061b7984 */ /* 0x000fe20000000800 */
[----:B0-----:R-:W-:-:S03]  /*0760*/  FFMA R7, R14, R21, R7 ;  /* 0x000000150e077223 */ /* 0x001fc60000000007 */
[----:B------:R-:W-:Y:S01]  /*0770*/  LDS R14, [R6+0x4] ;  /* 0x00000400060e7984 */ /* 0x000fe20000000800 */
[----:B-1----:R-:W-:-:S03]  /*0780*/  FFMA R24, R24, R26, R7 ;  /* 0x0000001a18187223 */ /* 0x002fc60000000007 */
[----:B------:R0:W1:Y:S04]  /*0790*/  LDS R26, [R29] ;  /* 0x000000001d1a7984 */ /* 0x0000680000000800 */
[----:B------:R-:W2:Y:S01]  /*07a0*/  LDS R7, [R28] ;  /* 0x000000001c077984 */ /* 0x000ea20000000800 */
[----:B0-----:R-:W-:-:S05]  /*07b0*/  LEA R29, R2, R28, 0x2 ;  /* 0x0000001c021d7211 */ /* 0x001fca00078e10ff */
[----:B------:R-:W0:Y:S01]  /*07c0*/  LDS R21, [R29] ;  /* 0x000000001d157984 */ /* 0x000e220000000800 */
[----:B-1----:R-:W-:Y:S01]  /*07d0*/  FFMA R25, R25, R26, R24 ;  /* 0x0000001a19197223 */ /* 0x002fe20000000018 */
[----:B------:R-:W-:-:S03]  /*07e0*/  IMAD R24, R2, 0x4, R29 ;  /* 0x0000000402187824 */ /* 0x000fc600078e021d */
[----:B--2---:R-:W-:Y:S02]  /*07f0*/  FFMA R14, R14, R7, R25 ;  /* 0x000000070e0e7223 */ /* 0x004fe40000000019 */
[----:B------:R1:W-:Y:S04]  /*0800*/  LDS R7, [R6+0xc] ;  /* 0x00000c0006077984 */ /* 0x0003e80000000800 */
[----:B------:R-:W2:Y:S01]  /*0810*/  LDS R24, [R24] ;  /* 0x0000000018187984 */ /* 0x000ea20000000800 */
[----:B0-----:R-:W-:Y:S01]  /*0820*/  FFMA R14, R27, R21, R14 ;  /* 0x000000151b0e7223 */ /* 0x001fe2000000000e */
[----:B-1----:R-:W-:-:S03]  /*0830*/  IADD3 R6, PT, PT, R6, 0x20, RZ ;  /* 0x0000002006067810 */ /* 0x002fc60007ffe0ff */
[----:B--2---:R-:W-:Y:S01]  /*0840*/  FFMA R14, R7, R24, R14 ;  /* 0x00000018070e7223 */ /* 0x004fe2000000000e */
[----:B------:R-:W-:Y:S06]  /*0850*/  @P1 BRA `(.L_x_3) ;  /* 0xfffffffc00701947 */ /* 0x000fec000383ffff */
[----:B------:R-:W-:-:S07]  /*0860*/  IMAD.MOV.U32 R5, RZ, RZ, R20 ;  /* 0x000000ffff057224 */ /* 0x000fce00078e0014 */
.L_x_2:
[----:B------:R-:W-:-:S13]  /*0870*/  ISETP.NE.AND P1, PT, R23, RZ, PT ;  /* 0x000000ff1700720c */ /* 0x000fda0003f25270 */
[----:B------:R-:W-:Y:S05]  /*0880*/  @!P1 BRA `(.L_x_1) ;  /* 0x0000000000c09947 */ /* 0x000fea0003800000 */
[----:B------:R-:W-:Y:S02]  /*0890*/  IADD3 R4, PT, PT, R23, -0x1, RZ ;  /* 0xffffffff17047810 */ /* 0x000fe40007ffe0ff */
[----:B------:R-:W-:Y:S02]  /*08a0*/  ISETP.NE.AND P2, PT, R22, RZ, PT ;  /* 0x000000ff1600720c */ /* 0x000fe40003f45270 */
[----:B------:R-:W-:-:S13]  /*08b0*/  ISETP.GE.U32.AND P1, PT, R4, 0x3, PT ;  /* 0x000000030400780c */ /* 0x000fda0003f26070 */
[----:B------:R-:W-:Y:S05]  /*08c0*/  @!P1 BRA `(.L_x_4) ;  /* 0x0000000000509947 */ /* 0x000fea0003800000 */
[----:B------:R-:W-:Y:S02]  /*08d0*/  IMAD.IADD R4, R8, 0x1, R5 ;  /* 0x0000000108047824 */ /* 0x000fe400078e0205 */
[C---:B------:R-:W-:Y:S01]  /*08e0*/  IMAD R7, R5.reuse, R2, R9 ;  /* 0x0000000205077224 */ /* 0x040fe200078e0209 */
[----:B------:R-:W-:Y:S02]  /*08f0*/  IADD3 R5, PT, PT, R5, 0x4, RZ ;  /* 0x0000000405057810 */ /* 0x000fe40007ffe0ff */
[----:B------:R-:W-:Y:S02]  /*0900*/  LEA R4, R4, UR5, 0x2 ;  /* 0x0000000504047c11 */ /* 0x000fe4000f8e10ff */
[----:B0-----:R-:W-:-:S03]  /*0910*/  LEA R21, R7, R18, 0x2 ;  /* 0x0000001207157211 */ /* 0x001fc600078e10ff */
[----:B------:R-:W-:Y:S01]  /*0920*/  LDS R7, [R4] ;  /* 0x0000000004077984 */ /* 0x000fe20000000800 */
[----:B------:R-:W-:-:S03]  /*0930*/  LEA R25, R2, R21, 0x2 ;  /* 0x0000001502197211 */ /* 0x000fc600078e10ff */
[----:B------:R-:W0:Y:S02]  /*0940*/  LDS R6, [R21] ;  /* 0x0000000015067984 */ /* 0x000e240000000800 */
[C---:B------:R-:W-:Y:S02]  /*0950*/  IMAD R29, R2.reuse, 0x4, R25 ;  /* 0x00000004021d7824 */ /* 0x040fe400078e0219 */
[----:B------:R-:W-:Y:S03]  /*0960*/  LDS R25, [R25] ;  /* 0x0000000019197984 */ /* 0x000fe60000000800 */
[----:B------:R-:W-:Y:S01]  /*0970*/  LEA R26, R2, R29, 0x2 ;  /* 0x0000001d021a7211 */ /* 0x000fe200078e10ff */
[----:B------:R-:W-:Y:S04]  /*0980*/  LDS R27, [R4+0x8] ;  /* 0x00000800041b7984 */ /* 0x000fe80000000800 */
[----:B------:R-:W-:Y:S04]  /*0990*/  LDS R24, [R4+0xc] ;  /* 0x00000c0004187984 */ /* 0x000fe80000000800 */
[----:B------:R-:W-:Y:S01]  /*09a0*/  LDS R26, [R26] ;  /* 0x000000001a1a7984 */ /* 0x000fe20000000800 */
[----:B0-----:R-:W-:-:S03]  /*09b0*/  FFMA R6, R7, R6, R14 ;  /* 0x0000000607067223 */ /* 0x001fc6000000000e */
[----:B------:R-:W0:Y:S04]  /*09c0*/  LDS R7, [R4+0x4] ;  /* 0x0000040004077984 */ /* 0x000e280000000800 */
[----:B------:R-:W1:Y:S01]  /*09d0*/  LDS R14, [R29] ;  /* 0x000000001d0e7984 */ /* 0x000e620000000800 */
[----:B0-----:R-:W-:-:S04]  /*09e0*/  FFMA R6, R7, R25, R6 ;  /* 0x0000001907067223 */ /* 0x001fc80000000006 */
[----:B-1----:R-:W-:-:S04]  /*09f0*/  FFMA R14, R27, R14, R6 ;  /* 0x0000000e1b0e7223 */ /* 0x002fc80000000006 */
[----:B------:R-:W-:-:S07]  /*0a00*/  FFMA R14, R24, R26, R14 ;  /* 0x0000001a180e7223 */ /* 0x000fce000000000e */
.L_x_4:
[----:B------:R-:W-:Y:S05]  /*0a10*/  @!P2 BRA `(.L_x_1) ;  /* 0x00000000005ca947 */ /* 0x000fea0003800000 */
[----:B------:R-:W-:Y:S02]  /*0a20*/  ISETP.NE.AND P1, PT, R22, 0x1, PT ;  /* 0x000000011600780c */ /* 0x000fe40003f25270 */
[----:B------:R-:W-:-:S11]  /*0a30*/  LOP3.LUT P2, RZ, R2, 0x1, RZ, 0xc0, !PT ;  /* 0x0000000102ff7812 */ /* 0x000fd6000784c0ff */
[----:B------:R-:W-:Y:S05]  /*0a40*/  @!P1 BRA `(.L_x_5) ;  /* 0x0000000000309947 */ /* 0x000fea0003800000 */
[C---:B------:R-:W-:Y:S02]  /*0a50*/  IMAD R7, R5.reuse, R2, R9 ;  /* 0x0000000205077224 */ /* 0x040fe400078e0209 */
[----:B------:R-:W-:Y:S02]  /*0a60*/  IMAD.IADD R4, R8, 0x1, R5 ;  /* 0x0000000108047824 */ /* 0x000fe400078e0205 */
[----:B------:R-:W-:Y:S01]  /*0a70*/  VIADD R5, R5, 0x2 ;  /* 0x0000000205057836 */ /* 0x000fe20000000000 */
[----:B0-----:R-:W-:Y:S02]  /*0a80*/  LEA R21, R7, R18, 0x2 ;  /* 0x0000001207157211 */ /* 0x001fe400078e10ff */
[----:B------:R-:W-:Y:S02]  /*0a90*/  LEA R4, R4, UR5, 0x2 ;  /* 0x0000000504047c11 */ /* 0x000fe4000f8e10ff */
[----:B------:R-:W-:Y:S01]  /*0aa0*/  LEA R24, R2, R21, 0x2 ;  /* 0x0000001502187211 */ /* 0x000fe200078e10ff */
[----:B------:R-:W-:Y:S04]  /*0ab0*/  LDS R6, [R21] ;  /* 0x0000000015067984 */ /* 0x000fe80000000800 */
[----:B------:R-:W0:Y:S04]  /*0ac0*/  LDS R7, [R4] ;  /* 0x0000000004077984 */ /* 0x000e280000000800 */
[----:B------:R-:W-:Y:S04]  /*0ad0*/  LDS R25, [R4+0x4] ;  /* 0x0000040004197984 */ /* 0x000fe80000000800 */
[----:B------:R-:W1:Y:S01]  /*0ae0*/  LDS R24, [R24] ;  /* 0x0000000018187984 */ /* 0x000e620000000800 */
[----:B0-----:R-:W-:-:S04]  /*0af0*/  FFMA R6, R7, R6, R14 ;  /* 0x0000000607067223 */ /* 0x001fc8000000000e */
[----:B-1----:R-:W-:-:S07]  /*0b00*/  FFMA R14, R25, R24, R6 ;  /* 0x00000018190e7223 */ /* 0x002fce0000000006 */
.L_x_5:
[----:B------:R-:W-:Y:S05]  /*0b10*/  @!P2 BRA `(.L_x_1) ;  /* 0x00000000001ca947 */ /* 0x000fea0003800000 */
[----:B------:R-:W-:Y:S01]  /*0b20*/  IMAD R7, R5, R2, R9 ;  /* 0x0000000205077224 */ /* 0x000fe200078e0209 */
[----:B------:R-:W-:-:S04]  /*0b30*/  IADD3 R2, PT, PT, R8, R5, RZ ;  /* 0x0000000508027210 */ /* 0x000fc80007ffe0ff */
[----:B------:R-:W-:Y:S02]  /*0b40*/  LEA R7, R7, R18, 0x2 ;  /* 0x0000001207077211 */ /* 0x000fe400078e10ff */
[----:B------:R-:W-:-:S04]  /*0b50*/  LEA R2, R2, UR5, 0x2 ;  /* 0x0000000502027c11 */ /* 0x000fc8000f8e10ff */
[----:B------:R-:W-:Y:S04]  /*0b60*/  LDS R7, [R7] ;  /* 0x0000000007077984 */ /* 0x000fe80000000800 */
[----:B------:R-:W1:Y:S02]  /*0b70*/  LDS R5, [R2] ;  /* 0x0000000002057984 */ /* 0x000e640000000800 */
[----:B-1----:R-:W-:-:S07]  /*0b80*/  FFMA R14, R5, R7, R14 ;  /* 0x00000007050e7223 */ /* 0x002fce000000000e */
.L_x_1:
[----:B------:R-:W-:Y:S06]  /*0b90*/  BAR.SYNC.DEFER_BLOCKING 0x0 ;  /* 0x0000000000007b1d */ /* 0x000fec0000010000 */
[----:B------:R-:W-:Y:S05]  /*0ba0*/  @P0 BRA `(.L_x_6) ;  /* 0xfffffff800080947 */ /* 0x000fea000383ffff */
.L_x_0:
[----:B------:R-:W1:Y:S02]  /*0bb0*/  LDCU UR4, c[0x0][0x3a0] ;  /* 0x00007400ff0477ac */ /* 0x000e640008000800 */
[----:B-1----:R-:W-:-:S04]  /*0bc0*/  ISETP.GE.AND P0, PT, R13, UR4, PT ;  /* 0x000000040d007c0c */ /* 0x002fc8000bf06270 */
[----:B------:R-:W-:-:S13]  /*0bd0*/  ISETP.GE.OR P0, PT, R12, R3, P0 ;  /* 0x000000030c00720c */ /* 0x000fda0000706670 */
[----:B------:R-:W-:Y:S05]  /*0be0*/  @P0 EXIT ;  /* 0x000000000000094d */ /* 0x000fea0003800000 */
[----:B------:R-:W1:Y:S01]  /*0bf0*/  LDC.64 R2, c[0x0][0x390] ;  /* 0x0000e400ff027b82 */ /* 0x000e620000000a00 */
[----:B------:R-:W-:-:S04]  /*0c00*/  IMAD R13, R10, UR4, R13 ;  /* 0x000000040a0d7c24 */ /* 0x000fc8000f8e020d */
[----:B------:R-:W-:-:S04]  /*0c10*/  IMAD R13, R12, UR4, R13 ;  /* 0x000000040c0d7c24 */ /* 0x000fc8000f8e020d */
[----:B-1----:R-:W-:-:S05]  /*0c20*/  IMAD.WIDE R2, R13, 0x4, R2 ;  /* 0x000000040d027825 */ /* 0x002fca00078e0202 */
[----:B------:R-:W-:Y:S01]  /*0c30*/  STG.E desc[UR8][R2.64], R14 ;  /* 0x0000000e02007986 */ /* 0x000fe2000c101908 */
[----:B------:R-:W-:Y:S05]  /*0c40*/  EXIT ;  /* 0x000000000000794d */ /* 0x000fea0003800000 */
.L_x_7:
[----:B------:R-:W-:-:S00]  /*0c50*/  BRA `(.L_x_7) ;  /* 0xfffffffc00fc7947 */ /* 0x000fc0000383ffff */
[----:B------:R-:W-:-:S00]  /*0c60*/  NOP ;  /* 0x0000000000007918 */ /* 0x000fc00000000000 */
        /* <DEDUP_REMOVED lines=9> */
.L_x_8:


//--------------------- .nv.shared._Z3GMMPfS_S_iiii --------------------------
	.section	.nv.shared._Z3GMMPfS_S_iiii,"aw",@nobits
	.sectionflags	@""
	.align	16
	.zero		1024


//--------------------- .nv.shared.reserved.0     --------------------------
	.section	.nv.shared.reserved.0,"aw",@nobits
	.weak		__nv_reservedSMEM_offset_0_alias
	.size		__nv_reservedSMEM_offset_0_alias, 0, 64
	.other		__nv_reservedSMEM_offset_0_alias,@"STO_CUDA_RESERVED_SHARED STV_DEFAULT"
__nv_reservedSMEM_offset_0_alias:
	.zero		0
	.zero		64


//--------------------- .nv.constant0._Z3GMMPfS_S_iiii --------------------------
	.section	.nv.constant0._Z3GMMPfS_S_iiii,"a",@progbits
	.sectionflags	@""
	.align	4
.nv.constant0._Z3GMMPfS_S_iiii:
	.zero		936


//--------------------- SYMBOLS --------------------------

	.type		.nv.reservedSmem.offset0,@object
	.size		.nv.reservedSmem.offset0,0x4
	.type		.nv.reservedSmem.cap,@object
	.size		.nv.reservedSmem.cap,0x4
